	.headerflags	@"EF_CUDA_TEXMODE_UNIFIED EF_CUDA_64BIT_ADDRESS EF_CUDA_ACCELERATORS EF_CUDA_SM90 EF_CUDA_VIRTUAL_SM(EF_CUDA_SM90)"
	.elftype	@"ET_EXEC"


//--------------------- .nv.info                  --------------------------
	.section	.nv.info,"",@"SHT_CUDA_INFO"
	.align	4


	//----- nvinfo : EIATTR_REGCOUNT
	.align		4
        /*0000*/ 	.byte	0x04, 0x2f
        /*0002*/ 	.short	(.L_3 - .L_2)
	.align		4
.L_2:
        /*0004*/ 	.word	index@(triton_poi_fused__native_batch_norm_legit_no_training_leaky_relu_1)
        /*0008*/ 	.word	0x00000012


	//----- nvinfo : EIATTR_MIN_STACK_SIZE
	.align		4
.L_3:
        /*000c*/ 	.byte	0x04, 0x12
        /*000e*/ 	.short	(.L_5 - .L_4)
	.align		4
.L_4:
        /*0010*/ 	.word	index@(triton_poi_fused__native_batch_norm_legit_no_training_leaky_relu_1)
        /*0014*/ 	.word	0x00000000


	//----- nvinfo : EIATTR_FRAME_SIZE
	.align		4
.L_5:
        /*0018*/ 	.byte	0x04, 0x11
        /*001a*/ 	.short	(.L_7 - .L_6)
	.align		4
.L_6:
        /*001c*/ 	.word	index@(triton_poi_fused__native_batch_norm_legit_no_training_leaky_relu_1)
        /*0020*/ 	.word	0x00000000


	//----- nvinfo : EIATTR_MIN_STACK_SIZE
	.align		4
.L_7:
        /*0024*/ 	.byte	0x04, 0x12
        /*0026*/ 	.short	(.L_9 - .L_8)
	.align		4
.L_8:
        /*0028*/ 	.word	index@(triton_poi_fused__native_batch_norm_legit_no_training_leaky_relu_1)
        /*002c*/ 	.word	0x00000000
.L_9:


//--------------------- .nv.info.triton_poi_fused__native_batch_norm_legit_no_training_leaky_relu_1 --------------------------
	.section	.nv.info.triton_poi_fused__native_batch_norm_legit_no_training_leaky_relu_1,"",@"SHT_CUDA_INFO"
	.sectionflags	@""
	.align	4


	//----- nvinfo : EIATTR_CUDA_API_VERSION
	.align		4
        /*0000*/ 	.byte	0x04, 0x37
        /*0002*/ 	.short	(.L_11 - .L_10)
.L_10:
        /*0004*/ 	.word	0x0000007c


	//----- nvinfo : EIATTR_KPARAM_INFO
	.align		4
.L_11:
        /*0008*/ 	.byte	0x04, 0x17
        /*000a*/ 	.short	(.L_13 - .L_12)
.L_12:
        /*000c*/ 	.word	0x00000000
        /*0010*/ 	.short	0x0006
        /*0012*/ 	.short	0x0030
        /*0014*/ 	.byte	0x00, 0xf0, 0x11, 0x00


	//----- nvinfo : EIATTR_KPARAM_INFO
	.align		4
.L_13:
        /*0018*/ 	.byte	0x04, 0x17
        /*001a*/ 	.short	(.L_15 - .L_14)
.L_14:
        /*001c*/ 	.word	0x00000000
        /*0020*/ 	.short	0x0005
        /*0022*/ 	.short	0x0028
        /*0024*/ 	.byte	0x00, 0xf4, 0x21, 0x00


	//----- nvinfo : EIATTR_KPARAM_INFO
	.align		4
.L_15:
        /*0028*/ 	.byte	0x04, 0x17
        /*002a*/ 	.short	(.L_17 - .L_16)
.L_16:
        /*002c*/ 	.word	0x00000000
        /*0030*/ 	.short	0x0004
        /*0032*/ 	.short	0x0020
        /*0034*/ 	.byte	0x00, 0xf4, 0x21, 0x00


	//----- nvinfo : EIATTR_KPARAM_INFO
	.align		4
.L_17:
        /*0038*/ 	.byte	0x04, 0x17
        /*003a*/ 	.short	(.L_19 - .L_18)
.L_18:
        /*003c*/ 	.word	0x00000000
        /*0040*/ 	.short	0x0003
        /*0042*/ 	.short	0x0018
        /*0044*/ 	.byte	0x00, 0xf4, 0x21, 0x00


	//----- nvinfo : EIATTR_KPARAM_INFO
	.align		4
.L_19:
        /*0048*/ 	.byte	0x04, 0x17
        /*004a*/ 	.short	(.L_21 - .L_20)
.L_20:
        /*004c*/ 	.word	0x00000000
        /*0050*/ 	.short	0x0002
        /*0052*/ 	.short	0x0010
        /*0054*/ 	.byte	0x00, 0xf4, 0x21, 0x00


	//----- nvinfo : EIATTR_KPARAM_INFO
	.align		4
.L_21:
        /*0058*/ 	.byte	0x04, 0x17
        /*005a*/ 	.short	(.L_23 - .L_22)
.L_22:
        /*005c*/ 	.word	0x00000000
        /*0060*/ 	.short	0x0001
        /*0062*/ 	.short	0x0008
        /*0064*/ 	.byte	0x00, 0xf4, 0x21, 0x00


	//----- nvinfo : EIATTR_KPARAM_INFO
	.align		4
.L_23:
        /*0068*/ 	.byte	0x04, 0x17
        /*006a*/ 	.short	(.L_25 - .L_24)
.L_24:
        /*006c*/ 	.word	0x00000000
        /*0070*/ 	.short	0x0000
        /*0072*/ 	.short	0x0000
        /*0074*/ 	.byte	0x00, 0xf4, 0x21, 0x00


	//----- nvinfo : EIATTR_SPARSE_MMA_MASK
	.align		4
.L_25:
        /*0078*/ 	.byte	0x03, 0x50
        /*007a*/ 	.short	0x0000


	//----- nvinfo : EIATTR_MAXREG_COUNT
	.align		4
        /*007c*/ 	.byte	0x03, 0x1b
        /*007e*/ 	.short	0x00ff


	//----- nvinfo : EIATTR_EXIT_INSTR_OFFSETS
	.align		4
        /*0080*/ 	.byte	0x04, 0x1c
        /*0082*/ 	.short	(.L_27 - .L_26)


	//   ....[0]....
.L_26:
        /*0084*/ 	.word	0x00000320


	//   ....[1]....
        /*0088*/ 	.word	0x00000340


	//----- nvinfo : EIATTR_REQNTID
	.align		4
.L_27:
        /*008c*/ 	.byte	0x04, 0x10
        /*008e*/ 	.short	(.L_29 - .L_28)
.L_28:
        /*0090*/ 	.word	0x00000080
        /*0094*/ 	.word	0x00000001
        /*0098*/ 	.word	0x00000001


	//----- nvinfo : EIATTR_CBANK_PARAM_SIZE
	.align		4
.L_29:
        /*009c*/ 	.byte	0x03, 0x19
        /*009e*/ 	.short	0x0034


	//----- nvinfo : EIATTR_PARAM_CBANK
	.align		4
        /*00a0*/ 	.byte	0x04, 0x0a
        /*00a2*/ 	.short	(.L_31 - .L_30)
	.align		4
.L_30:
        /*00a4*/ 	.word	index@(.nv.constant0.triton_poi_fused__native_batch_norm_legit_no_training_leaky_relu_1)
        /*00a8*/ 	.short	0x0210
        /*00aa*/ 	.short	0x0034


	//----- nvinfo : EIATTR_SW_WAR
	.align		4
.L_31:
        /*00ac*/ 	.byte	0x04, 0x36
        /*00ae*/ 	.short	(.L_33 - .L_32)
.L_32:
        /*00b0*/ 	.word	0x00000008
.L_33:


//--------------------- .nv.callgraph             --------------------------
	.section	.nv.callgraph,"",@"SHT_CUDA_CALLGRAPH"
	.align	4
	.sectionentsize	8
	.align		4
        /*0000*/ 	.word	0x00000000
	.align		4
        /*0004*/ 	.word	0xffffffff
	.align		4
        /*0008*/ 	.word	0x00000000
	.align		4
        /*000c*/ 	.word	0xfffffffe
	.align		4
        /*0010*/ 	.word	0x00000000
	.align		4
        /*0014*/ 	.word	0xfffffffd
	.align		4
        /*0018*/ 	.word	0x00000000
	.align		4
        /*001c*/ 	.word	0xfffffffc


//--------------------- .nv.constant4             --------------------------
	.section	.nv.constant4,"a",@progbits
	.align	8
	.align		8
.nv.constant4:
        /*0000*/ 	.dword	_$_str
	.align		8
        /*0008*/ 	.dword	_$_str_$_2


//--------------------- .text.triton_poi_fused__native_batch_norm_legit_no_training_leaky_relu_1 --------------------------
	.section	.text.triton_poi_fused__native_batch_norm_legit_no_training_leaky_relu_1,"ax",@progbits
	.align	128
        .global         triton_poi_fused__native_batch_norm_legit_no_training_leaky_relu_1
        .type           triton_poi_fused__native_batch_norm_legit_no_training_leaky_relu_1,@function
        .size           triton_poi_fused__native_batch_norm_legit_no_training_leaky_relu_1,(.L_x_1 - triton_poi_fused__native_batch_norm_legit_no_training_leaky_relu_1)
        .other          triton_poi_fused__native_batch_norm_legit_no_training_leaky_relu_1,@"STO_CUDA_ENTRY STV_DEFAULT"
triton_poi_fused__native_batch_norm_legit_no_training_leaky_relu_1:
.text.triton_poi_fused__native_batch_norm_legit_no_training_leaky_relu_1:
[----:B------:R-:W0:Y:S01]  /*0000*/  LDC R1, c[0x0][0x28] ;  /* 0x00000a00ff017b82 */ /* 0x000e220000000800 */
[----:B------:R-:W1:Y:S07]  /*0010*/  S2R R0, SR_TID.X ;  /* 0x0000000000007919 */ /* 0x000e6e0000002100 */
[----:B------:R-:W2:Y:S01]  /*0020*/  LDC.64 R6, c[0x0][0x228] ;  /* 0x00008a00ff067b82 */ /* 0x000ea20000000a00 */
[----:B------:R-:W-:Y:S01]  /*0030*/  CS2R R14, SRZ ;  /* 0x00000000000e7805 */ /* 0x000fe2000001ff00 */
[----:B------:R-:W-:Y:S01]  /*0040*/  ULDC.64 UR4, c[0x0][0x208] ;  /* 0x0000820000047ab9 */ /* 0x000fe20000000a00 */
[----:B------:R-:W3:Y:S05]  /*0050*/  S2R R3, SR_CTAID.X ;  /* 0x0000000000037919 */ /* 0x000eea0000002500 */
[----:B------:R-:W4:Y:S08]  /*0060*/  LDC.64 R4, c[0x0][0x220] ;  /* 0x00008800ff047b82 */ /* 0x000f300000000a00 */
[----:B------:R-:W5:Y:S08]  /*0070*/  LDC.64 R8, c[0x0][0x230] ;  /* 0x00008c00ff087b82 */ /* 0x000f700000000a00 */
[----:B------:R-:W5:Y:S01]  /*0080*/  LDC.64 R10, c[0x0][0x238] ;  /* 0x00008e00ff0a7b82 */ /* 0x000f620000000a00 */
[----:B-1----:R-:W-:-:S02]  /*0090*/  LOP3.LUT R0, R0, 0x7f, RZ, 0xc0, !PT ;  /* 0x0000007f00007812 */ /* 0x002fc400078ec0ff */
[----:B---3--:R-:W-:Y:S02]  /*00a0*/  SHF.R.S32.HI R2, RZ, 0x18, R3 ;  /* 0x00000018ff027819 */ /* 0x008fe40000011403 */
[----:B------:R-:W-:Y:S02]  /*00b0*/  LEA R0, R3, R0, 0x7 ;  /* 0x0000000003007211 */ /* 0x000fe400078e38ff */
[----:B------:R-:W-:Y:S02]  /*00c0*/  SGXT R3, R2, 0x1 ;  /* 0x000000010203781a */ /* 0x000fe40000000200 */
[----:B------:R-:W-:Y:S02]  /*00d0*/  ISETP.GE.AND P0, PT, R0, 0x400, PT ;  /* 0x000004000000780c */ /* 0x000fe40003f06270 */
[----:B------:R-:W-:-:S04]  /*00e0*/  LEA.HI R3, R3, R0, RZ, 0x4 ;  /* 0x0000000003037211 */ /* 0x000fc800078f20ff */
[----:B------:R-:W-:-:S04]  /*00f0*/  SHF.R.S32.HI R3, RZ, 0x4, R3 ;  /* 0x00000004ff037819 */ /* 0x000fc80000011403 */
[----:B------:R-:W-:-:S04]  /*0100*/  LEA.HI R2, R3, R3, RZ, 0x4 ;  /* 0x0000000303027211 */ /* 0x000fc800078f20ff */
[----:B------:R-:W-:-:S04]  /*0110*/  LOP3.LUT R2, R2, 0xfffffff0, RZ, 0xc0, !PT ;  /* 0xfffffff002027812 */ /* 0x000fc800078ec0ff */
[----:B------:R-:W-:Y:S02]  /*0120*/  IADD3 R13, R3, -R2, RZ ;  /* 0x80000002030d7210 */ /* 0x000fe40007ffe0ff */
[----:B------:R-:W1:Y:S03]  /*0130*/  LDC.64 R2, c[0x0][0x218] ;  /* 0x00008600ff027b82 */ /* 0x000e660000000a00 */
[----:B--2---:R-:W-:-:S05]  /*0140*/  IMAD.WIDE R6, R13, 0x4, R6 ;  /* 0x000000040d067825 */ /* 0x004fca00078e0206 */
[----:B------:R5:W2:Y:S01]  /*0150*/  @!P0 LDG.E.EL R14, desc[UR4][R6.64] ;  /* 0x00000004060e8981 */ /* 0x000aa2000c2e1900 */
[----:B------:R-:W-:Y:S01]  /*0160*/  HFMA2.MMA R12, -RZ, RZ, 0, 0 ;  /* 0x00000000ff0c7435 */ /* 0x000fe200000001ff */
[----:B----4-:R-:W-:-:S05]  /*0170*/  IMAD.WIDE R4, R13, 0x4, R4 ;  /* 0x000000040d047825 */ /* 0x010fca00078e0204 */
[----:B------:R-:W3:Y:S01]  /*0180*/  @!P0 LDG.E.EL R15, desc[UR4][R4.64] ;  /* 0x00000004040f8981 */ /* 0x000ee2000c2e1900 */
[----:B-----5:R-:W-:-:S04]  /*0190*/  IMAD.WIDE R6, R13, 0x4, R8 ;  /* 0x000000040d067825 */ /* 0x020fc800078e0208 */
[----:B-1----:R-:W-:-:S04]  /*01a0*/  IMAD.WIDE R2, R0, 0x4, R2 ;  /* 0x0000000400027825 */ /* 0x002fc800078e0202 */
[----:B0-----:R-:W-:Y:S01]  /*01b0*/  IMAD.WIDE R8, R13, 0x4, R10 ;  /* 0x000000040d087825 */ /* 0x001fe200078e020a */
[----:B------:R0:W3:Y:S01]  /*01c0*/  @!P0 LDG.E R12, desc[UR4][R2.64] ;  /* 0x00000004020c8981 */ /* 0x0000e2000c1e1900 */
[----:B------:R-:W-:-:S06]  /*01d0*/  CS2R R10, SRZ ;  /* 0x00000000000a7805 */ /* 0x000fcc000001ff00 */
[----:B------:R-:W4:Y:S04]  /*01e0*/  @!P0 LDG.E.EL R10, desc[UR4][R6.64] ;  /* 0x00000004060a8981 */ /* 0x000f28000c2e1900 */
[----:B------:R-:W4:Y:S01]  /*01f0*/  @!P0 LDG.E.EL R11, desc[UR4][R8.64] ;  /* 0x00000004080b8981 */ /* 0x000f22000c2e1900 */
[----:B0-----:R-:W-:Y:S01]  /*0200*/  MOV R2, 0x3e800000 ;  /* 0x3e80000000027802 */ /* 0x001fe20000000f00 */
[----:B--2---:R-:W-:-:S04]  /*0210*/  FADD R14, R14, 9.9999997473787516356e-06 ;  /* 0x3727c5ac0e0e7421 */ /* 0x004fc80000000000 */
[----:B------:R-:W0:Y:S02]  /*0220*/  MUFU.SQRT R13, R14 ;  /* 0x0000000e000d7308 */ /* 0x000e240000002000 */
[C---:B0-----:R-:W-:Y:S02]  /*0230*/  FSETP.GT.AND P1, PT, R13.reuse, 8.50705917302346158658e+37, PT ;  /* 0x7e8000000d00780b */ /* 0x041fe40003f24000 */
[----:B------:R-:W-:-:S11]  /*0240*/  FSETP.GEU.AND P2, PT, R13, 1.175494350822287508e-38, PT ;  /* 0x008000000d00780b */ /* 0x000fd60003f4e000 */
[----:B------:R-:W-:-:S04]  /*0250*/  @P1 FMUL R13, R13, 0.25 ;  /* 0x3e8000000d0d1820 */ /* 0x000fc80000400000 */
[----:B------:R-:W-:-:S06]  /*0260*/  @!P2 FMUL R13, R13, 16777216 ;  /* 0x4b8000000d0da820 */ /* 0x000fcc0000400000 */
[----:B------:R-:W0:Y:S01]  /*0270*/  MUFU.RCP R13, R13 ;  /* 0x0000000d000d7308 */ /* 0x000e220000001000 */
[----:B------:R-:W-:Y:S01]  /*0280*/  FSEL R2, R2, 1, P1 ;  /* 0x3f80000002027808 */ /* 0x000fe20000800000 */
[----:B---3--:R-:W-:-:S04]  /*0290*/  FADD R12, -R15, R12 ;  /* 0x0000000c0f0c7221 */ /* 0x008fc80000000100 */
[----:B------:R-:W-:-:S04]  /*02a0*/  @!P2 FMUL R2, R2, 16777216 ;  /* 0x4b8000000202a820 */ /* 0x000fc80000400000 */
[----:B0-----:R-:W-:Y:S02]  /*02b0*/  FMUL R5, R13, R2 ;  /* 0x000000020d057220 */ /* 0x001fe40000400000 */
[----:B------:R-:W0:Y:S02]  /*02c0*/  LDC.64 R2, c[0x0][0x210] ;  /* 0x00008400ff027b82 */ /* 0x000e240000000a00 */
[----:B------:R-:W-:-:S04]  /*02d0*/  FMUL R12, R12, R5 ;  /* 0x000000050c0c7220 */ /* 0x000fc80000400000 */
[----:B----4-:R-:W-:-:S05]  /*02e0*/  FFMA R11, R12, R10, R11 ;  /* 0x0000000a0c0b7223 */ /* 0x010fca000000000b */
[----:B------:R-:W-:Y:S01]  /*02f0*/  FSETP.GT.AND P1, PT, R11, RZ, PT ;  /* 0x000000ff0b00720b */ /* 0x000fe20003f24000 */
[----:B0-----:R-:W-:-:S12]  /*0300*/  IMAD.WIDE R2, R0, 0x4, R2 ;  /* 0x0000000400027825 */ /* 0x001fd800078e0202 */
[----:B------:R-:W-:Y:S01]  /*0310*/  @!P1 FMUL R11, R11, 0.10000000149011611938 ;  /* 0x3dcccccd0b0b9820 */ /* 0x000fe20000400000 */
[----:B------:R-:W-:Y:S06]  /*0320*/  @P0 EXIT ;  /* 0x000000000000094d */ /* 0x000fec0003800000 */
[----:B------:R-:W-:Y:S01]  /*0330*/  STG.E desc[UR4][R2.64], R11 ;  /* 0x0000000b02007986 */ /* 0x000fe2000c101904 */
[----:B------:R-:W-:Y:S05]  /*0340*/  EXIT ;  /* 0x000000000000794d */ /* 0x000fea0003800000 */
.L_x_0:
[----:B------:R-:W-:-:S00]  /*0350*/  BRA `(.L_x_0) ;  /* 0xfffffffc00fc7947 */ /* 0x000fc0000383ffff */
[----:B------:R-:W-:-:S00]  /*0360*/  NOP ;  /* 0x0000000000007918 */ /* 0x000fc00000000000 */
        /* <DEDUP_REMOVED lines=9> */
.L_x_1:


//--------------------- .nv.global.init           --------------------------
	.section	.nv.global.init,"aw",@progbits
.nv.global.init:
	.type		_$_str,@object
	.size		_$_str,(_$_str_$_2 - _$_str)
_$_str:
        /*0000*/ 	.byte	0x5f, 0x5f, 0x43, 0x55, 0x44, 0x41, 0x5f, 0x46, 0x54, 0x5a, 0x00
	.type		_$_str_$_2,@object
	.size		_$_str_$_2,(.L_1 - _$_str_$_2)
_$_str_$_2:
        /*000b*/ 	.byte	0x5f, 0x5f, 0x43, 0x55, 0x44, 0x41, 0x5f, 0x50, 0x52, 0x45, 0x43, 0x5f, 0x53, 0x51, 0x52, 0x54
        /*001b*/ 	.byte	0x00
.L_1:


//--------------------- .nv.constant0.triton_poi_fused__native_batch_norm_legit_no_training_leaky_relu_1 --------------------------
	.section	.nv.constant0.triton_poi_fused__native_batch_norm_legit_no_training_leaky_relu_1,"a",@progbits
	.sectionflags	@""
	.align	4
.nv.constant0.triton_poi_fused__native_batch_norm_legit_no_training_leaky_relu_1:
	.zero		580
